//
// Generated by NVIDIA NVVM Compiler
//
// Compiler Build ID: CL-36424714
// Cuda compilation tools, release 13.0, V13.0.88
// Based on NVVM 20.0.0
//

.version 9.0
.target sm_100
.address_size 64

	// .globl	_Z37noise_transfer_surface_to_host_kernelPKiiS0_PKfPf

.visible .entry _Z37noise_transfer_surface_to_host_kernelPKiiS0_PKfPf(
	.param .u64 .ptr .align 1 _Z37noise_transfer_surface_to_host_kernelPKiiS0_PKfPf_param_0,
	.param .u32 _Z37noise_transfer_surface_to_host_kernelPKiiS0_PKfPf_param_1,
	.param .u64 .ptr .align 1 _Z37noise_transfer_surface_to_host_kernelPKiiS0_PKfPf_param_2,
	.param .u64 .ptr .align 1 _Z37noise_transfer_surface_to_host_kernelPKiiS0_PKfPf_param_3,
	.param .u64 .ptr .align 1 _Z37noise_transfer_surface_to_host_kernelPKiiS0_PKfPf_param_4
)
{
	.reg .pred 	%p<2>;
	.reg .b32 	%r<14>;
	.reg .b32 	%f<3>;
	.reg .b64 	%rd<17>;

	ld.param.u64 	%rd1, [_Z37noise_transfer_surface_to_host_kernelPKiiS0_PKfPf_param_0];
	ld.param.u32 	%r2, [_Z37noise_transfer_surface_to_host_kernelPKiiS0_PKfPf_param_1];
	ld.param.u64 	%rd2, [_Z37noise_transfer_surface_to_host_kernelPKiiS0_PKfPf_param_2];
	ld.param.u64 	%rd3, [_Z37noise_transfer_surface_to_host_kernelPKiiS0_PKfPf_param_3];
	ld.param.u64 	%rd4, [_Z37noise_transfer_surface_to_host_kernelPKiiS0_PKfPf_param_4];
	mov.u32 	%r3, %ctaid.x;
	mov.u32 	%r4, %ctaid.y;
	mov.u32 	%r5, %nctaid.x;
	mad.lo.s32 	%r1, %r4, %r5, %r3;
	setp.ge.s32 	%p1, %r1, %r2;
	@%p1 bra 	$L__BB0_2;
	cvta.to.global.u64 	%rd5, %rd1;
	cvta.to.global.u64 	%rd6, %rd2;
	cvta.to.global.u64 	%rd7, %rd3;
	cvta.to.global.u64 	%rd8, %rd4;
	mov.u32 	%r6, %tid.x;
	mul.wide.s32 	%rd9, %r1, 4;
	add.s64 	%rd10, %rd5, %rd9;
	ld.global.u32 	%r7, [%rd10];
	mad.lo.s32 	%r8, %r7, 125, %r6;
	add.s32 	%r9, %r8, -25;
	mul.wide.s32 	%rd11, %r9, 4;
	add.s64 	%rd12, %rd6, %rd11;
	ld.global.u32 	%r10, [%rd12];
	mad.lo.s32 	%r11, %r10, 3, -3;
	mul.wide.s32 	%rd13, %r11, 4;
	add.s64 	%rd14, %rd7, %rd13;
	ld.global.f32 	%f1, [%rd14];
	mad.lo.s32 	%r12, %r1, 25, %r6;
	mul.lo.s32 	%r13, %r12, 3;
	mul.wide.s32 	%rd15, %r13, 4;
	add.s64 	%rd16, %rd8, %rd15;
	st.global.f32 	[%rd16], %f1;
	st.global.f32 	[%rd16+4], %f1;
	ld.global.f32 	%f2, [%rd14];
	st.global.f32 	[%rd16+8], %f2;
$L__BB0_2:
	ret;

}


// ===== COMPILED SASS (sm_100) =====

	.target	sm_100

	.elftype	@"ET_EXEC"


//--------------------- .note.nv.tkinfo           --------------------------
	.section	.note.nv.tkinfo,"",@"SHT_NOTE"
	.sectionflags	@"SHF_NOTE_NV_TKINFO"
	.tkinfo
        /*0018*/ 	.word	0x00000002
        /*0030*/ 	.string	""
        /*0030*/ 	.string	"ptxas"
        /*0030*/ 	.string	"Cuda compilation tools, release 13.0, V13.0.88"
        /*0030*/ 	.string	"Build cuda_13.0.r13.0/compiler.36424714_0"
        /*0030*/ 	.string	"-arch sm_100 -m 64 "



//--------------------- .note.nv.cuinfo           --------------------------
	.section	.note.nv.cuinfo,"",@"SHT_NOTE"
	.sectionflags	@"SHF_NOTE_NV_CUINFO"
        /*0018*/ 	.short	0x0002
        /*001a*/ 	.short	0x0064
        /*001c*/ 	.short	0x0082
	.zero		2


//--------------------- .nv.info                  --------------------------
	.section	.nv.info,"",@"SHT_CUDA_INFO"
	.align	4


	//----- nvinfo : EIATTR_REGCOUNT
	.align		4
        /*0000*/ 	.byte	0x04, 0x2f
        /*0002*/ 	.short	(.L_1 - .L_0)
	.align		4
.L_0:
        /*0004*/ 	.word	index@(_Z37noise_transfer_surface_to_host_kernelPKiiS0_PKfPf)
        /*0008*/ 	.word	0x0000000e


	//----- nvinfo : EIATTR_FRAME_SIZE
	.align		4
.L_1:
        /*000c*/ 	.byte	0x04, 0x11
        /*000e*/ 	.short	(.L_3 - .L_2)
	.align		4
.L_2:
        /*0010*/ 	.word	index@(_Z37noise_transfer_surface_to_host_kernelPKiiS0_PKfPf)
        /*0014*/ 	.word	0x00000000


	//----- nvinfo : EIATTR_MIN_STACK_SIZE
	.align		4
.L_3:
        /*0018*/ 	.byte	0x04, 0x12
        /*001a*/ 	.short	(.L_5 - .L_4)
	.align		4
.L_4:
        /*001c*/ 	.word	index@(_Z37noise_transfer_surface_to_host_kernelPKiiS0_PKfPf)
        /*0020*/ 	.word	0x00000000
.L_5:


//--------------------- .nv.compat                --------------------------
	.section	.nv.compat,"",@"SHT_CUDA_COMPAT_INFO"
	.align	4
        /*0000*/ 	.byte	0x02, 0x09, 0x00, 0x00, 0x02, 0x02, 0x01, 0x00, 0x02, 0x05, 0x05, 0x00, 0x03, 0x07, 0x01, 0x01
        /*0010*/ 	.byte	0x02, 0x03, 0x00, 0x00, 0x02, 0x06, 0x01, 0x00, 0x04, 0x0b, 0x08, 0x00, 0x09, 0x00, 0x00, 0x00
        /*0020*/ 	.byte	0x00, 0x00, 0x00, 0x00


//--------------------- .nv.info._Z37noise_transfer_surface_to_host_kernelPKiiS0_PKfPf --------------------------
	.section	.nv.info._Z37noise_transfer_surface_to_host_kernelPKiiS0_PKfPf,"",@"SHT_CUDA_INFO"
	.sectionflags	@""
	.align	4


	//----- nvinfo : EIATTR_CUDA_API_VERSION
	.align		4
        /*0000*/ 	.byte	0x04, 0x37
        /*0002*/ 	.short	(.L_7 - .L_6)
.L_6:
        /*0004*/ 	.word	0x00000082


	//----- nvinfo : EIATTR_KPARAM_INFO
	.align		4
.L_7:
        /*0008*/ 	.byte	0x04, 0x17
        /*000a*/ 	.short	(.L_9 - .L_8)
.L_8:
        /*000c*/ 	.word	0x00000000
        /*0010*/ 	.short	0x0004
        /*0012*/ 	.short	0x0020
        /*0014*/ 	.byte	0x00, 0xf5, 0x21, 0x00


	//----- nvinfo : EIATTR_KPARAM_INFO
	.align		4
.L_9:
        /*0018*/ 	.byte	0x04, 0x17
        /*001a*/ 	.short	(.L_11 - .L_10)
.L_10:
        /*001c*/ 	.word	0x00000000
        /*0020*/ 	.short	0x0003
        /*0022*/ 	.short	0x0018
        /*0024*/ 	.byte	0x00, 0xf5, 0x21, 0x00


	//----- nvinfo : EIATTR_KPARAM_INFO
	.align		4
.L_11:
        /*0028*/ 	.byte	0x04, 0x17
        /*002a*/ 	.short	(.L_13 - .L_12)
.L_12:
        /*002c*/ 	.word	0x00000000
        /*0030*/ 	.short	0x0002
        /*0032*/ 	.short	0x0010
        /*0034*/ 	.byte	0x00, 0xf5, 0x21, 0x00


	//----- nvinfo : EIATTR_KPARAM_INFO
	.align		4
.L_13:
        /*0038*/ 	.byte	0x04, 0x17
        /*003a*/ 	.short	(.L_15 - .L_14)
.L_14:
        /*003c*/ 	.word	0x00000000
        /*0040*/ 	.short	0x0001
        /*0042*/ 	.short	0x0008
        /*0044*/ 	.byte	0x00, 0xf0, 0x11, 0x00


	//----- nvinfo : EIATTR_KPARAM_INFO
	.align		4
.L_15:
        /*0048*/ 	.byte	0x04, 0x17
        /*004a*/ 	.short	(.L_17 - .L_16)
.L_16:
        /*004c*/ 	.word	0x00000000
        /*0050*/ 	.short	0x0000
        /*0052*/ 	.short	0x0000
        /*0054*/ 	.byte	0x00, 0xf5, 0x21, 0x00


	//----- nvinfo : EIATTR_SPARSE_MMA_MASK
	.align		4
.L_17:
        /*0058*/ 	.byte	0x03, 0x50
        /*005a*/ 	.short	0x0000


	//----- nvinfo : EIATTR_MAXREG_COUNT
	.align		4
        /*005c*/ 	.byte	0x03, 0x1b
        /*005e*/ 	.short	0x00ff


	//----- nvinfo : EIATTR_MERCURY_ISA_VERSION
	.align		4
        /*0060*/ 	.byte	0x03, 0x5f
        /*0062*/ 	.short	0x0101


	//----- nvinfo : EIATTR_VRC_CTA_INIT_COUNT
	.align		4
        /*0064*/ 	.byte	0x02, 0x4a
	.zero		1
	.zero		1


	//----- nvinfo : EIATTR_EXIT_INSTR_OFFSETS
	.align		4
        /*0068*/ 	.byte	0x04, 0x1c
        /*006a*/ 	.short	(.L_19 - .L_18)


	//   ....[0]....
.L_18:
        /*006c*/ 	.word	0x00000070


	//   ....[1]....
        /*0070*/ 	.word	0x000001f0


	//----- nvinfo : EIATTR_CBANK_PARAM_SIZE
	.align		4
.L_19:
        /*0074*/ 	.byte	0x03, 0x19
        /*0076*/ 	.short	0x0028


	//----- nvinfo : EIATTR_PARAM_CBANK
	.align		4
        /*0078*/ 	.byte	0x04, 0x0a
        /*007a*/ 	.short	(.L_21 - .L_20)
	.align		4
.L_20:
        /*007c*/ 	.word	index@(.nv.constant0._Z37noise_transfer_surface_to_host_kernelPKiiS0_PKfPf)
        /*0080*/ 	.short	0x0380
        /*0082*/ 	.short	0x0028


	//----- nvinfo : EIATTR_SW_WAR
	.align		4
.L_21:
        /*0084*/ 	.byte	0x04, 0x36
        /*0086*/ 	.short	(.L_23 - .L_22)
.L_22:
        /*0088*/ 	.word	0x00000008
.L_23:


//--------------------- .nv.callgraph             --------------------------
	.section	.nv.callgraph,"",@"SHT_CUDA_CALLGRAPH"
	.align	4
	.sectionentsize	8
	.align		4
        /*0000*/ 	.word	0x00000000
	.align		4
        /*0004*/ 	.word	0xffffffff
	.align		4
        /*0008*/ 	.word	0x00000000
	.align		4
        /*000c*/ 	.word	0xfffffffe
	.align		4
        /*0010*/ 	.word	0x00000000
	.align		4
        /*0014*/ 	.word	0xfffffffd
	.align		4
        /*0018*/ 	.word	0x00000000
	.align		4
        /*001c*/ 	.word	0xfffffffc


//--------------------- .text._Z37noise_transfer_surface_to_host_kernelPKiiS0_PKfPf --------------------------
	.section	.text._Z37noise_transfer_surface_to_host_kernelPKiiS0_PKfPf,"ax",@progbits
	.align	128
        .global         _Z37noise_transfer_surface_to_host_kernelPKiiS0_PKfPf
        .type           _Z37noise_transfer_surface_to_host_kernelPKiiS0_PKfPf,@function
        .size           _Z37noise_transfer_surface_to_host_kernelPKiiS0_PKfPf,(.L_x_1 - _Z37noise_transfer_surface_to_host_kernelPKiiS0_PKfPf)
        .other          _Z37noise_transfer_surface_to_host_kernelPKiiS0_PKfPf,@"STO_CUDA_ENTRY STV_DEFAULT"
_Z37noise_transfer_surface_to_host_kernelPKiiS0_PKfPf:
.text._Z37noise_transfer_surface_to_host_kernelPKiiS0_PKfPf:
[----:B------:R-:W-:Y:S01]  /*0000*/  LDC R1, c[0x0][0x37c] ;  /* 0x0000df00ff017b82 */ /* 0x000fe20000000800 */
[----:B------:R-:W0:Y:S07]  /*0010*/  S2R R9, SR_CTAID.Y ;  /* 0x0000000000097919 */ /* 0x000e2e0000002600 */
[----:B------:R-:W0:Y:S01]  /*0020*/  S2UR UR4, SR_CTAID.X ;  /* 0x00000000000479c3 */ /* 0x000e220000002500 */
[----:B------:R-:W1:Y:S07]  /*0030*/  LDCU UR5, c[0x0][0x388] ;  /* 0x00007100ff0577ac */ /* 0x000e6e0008000800 */
[----:B------:R-:W0:Y:S02]  /*0040*/  LDC R0, c[0x0][0x370] ;  /* 0x0000dc00ff007b82 */ /* 0x000e240000000800 */
[----:B0-----:R-:W-:-:S05]  /*0050*/  IMAD R9, R9, R0, UR4 ;  /* 0x0000000409097e24 */ /* 0x001fca000f8e0200 */
[----:B-1----:R-:W-:-:S13]  /*0060*/  ISETP.GE.AND P0, PT, R9, UR5, PT ;  /* 0x0000000509007c0c */ /* 0x002fda000bf06270 */
[----:B------:R-:W-:Y:S05]  /*0070*/  @P0 EXIT ;  /* 0x000000000000094d */ /* 0x000fea0003800000 */
[----:B------:R-:W0:Y:S01]  /*0080*/  LDC.64 R2, c[0x0][0x380] ;  /* 0x0000e000ff027b82 */ /* 0x000e220000000a00 */
[----:B------:R-:W1:Y:S01]  /*0090*/  LDCU.64 UR4, c[0x0][0x358] ;  /* 0x00006b00ff0477ac */ /* 0x000e620008000a00 */
[----:B------:R-:W2:Y:S06]  /*00a0*/  S2R R8, SR_TID.X ;  /* 0x0000000000087919 */ /* 0x000eac0000002100 */
[----:B------:R-:W3:Y:S01]  /*00b0*/  LDC.64 R4, c[0x0][0x390] ;  /* 0x0000e400ff047b82 */ /* 0x000ee20000000a00 */
[----:B0-----:R-:W-:-:S06]  /*00c0*/  IMAD.WIDE R2, R9, 0x4, R2 ;  /* 0x0000000409027825 */ /* 0x001fcc00078e0202 */
[----:B-1----:R-:W2:Y:S02]  /*00d0*/  LDG.E R2, desc[UR4][R2.64] ;  /* 0x0000000402027981 */ /* 0x002ea4000c1e1900 */
[----:B--2---:R-:W-:Y:S02]  /*00e0*/  IMAD R0, R2, 0x7d, R8 ;  /* 0x0000007d02007824 */ /* 0x004fe400078e0208 */
[----:B------:R-:W-:Y:S01]  /*00f0*/  HFMA2 R11, -RZ, RZ, 0, 1.78813934326171875e-07 ;  /* 0x00000003ff0b7431 */ /* 0x000fe200000001ff */
[----:B------:R-:W0:Y:S02]  /*0100*/  LDC.64 R2, c[0x0][0x3a0] ;  /* 0x0000e800ff027b82 */ /* 0x000e240000000a00 */
[----:B------:R-:W-:-:S05]  /*0110*/  IADD3 R7, PT, PT, R0, -0x19, RZ ;  /* 0xffffffe700077810 */ /* 0x000fca0007ffe0ff */
[----:B---3--:R-:W-:Y:S02]  /*0120*/  IMAD.WIDE R4, R7, 0x4, R4 ;  /* 0x0000000407047825 */ /* 0x008fe400078e0204 */
[----:B------:R-:W1:Y:S04]  /*0130*/  LDC.64 R6, c[0x0][0x398] ;  /* 0x0000e600ff067b82 */ /* 0x000e680000000a00 */
[----:B------:R-:W2:Y:S01]  /*0140*/  LDG.E R4, desc[UR4][R4.64] ;  /* 0x0000000404047981 */ /* 0x000ea2000c1e1900 */
[----:B------:R-:W-:Y:S02]  /*0150*/  IMAD R9, R9, 0x19, R8 ;  /* 0x0000001909097824 */ /* 0x000fe400078e0208 */
[----:B--2---:R-:W-:-:S04]  /*0160*/  IMAD R11, R4, R11, -0x3 ;  /* 0xfffffffd040b7424 */ /* 0x004fc800078e020b */
[----:B-1----:R-:W-:-:S05]  /*0170*/  IMAD.WIDE R6, R11, 0x4, R6 ;  /* 0x000000040b067825 */ /* 0x002fca00078e0206 */
[----:B------:R-:W2:Y:S01]  /*0180*/  LDG.E R11, desc[UR4][R6.64] ;  /* 0x00000004060b7981 */ /* 0x000ea2000c1e1900 */
[----:B------:R-:W-:-:S05]  /*0190*/  LEA R9, R9, R9, 0x1 ;  /* 0x0000000909097211 */ /* 0x000fca00078e08ff */
[----:B0-----:R-:W-:-:S05]  /*01a0*/  IMAD.WIDE R2, R9, 0x4, R2 ;  /* 0x0000000409027825 */ /* 0x001fca00078e0202 */
[----:B--2---:R-:W-:Y:S04]  /*01b0*/  STG.E desc[UR4][R2.64], R11 ;  /* 0x0000000b02007986 */ /* 0x004fe8000c101904 */
[----:B------:R-:W-:Y:S04]  /*01c0*/  STG.E desc[UR4][R2.64+0x4], R11 ;  /* 0x0000040b02007986 */ /* 0x000fe8000c101904 */
[----:B------:R-:W2:Y:S04]  /*01d0*/  LDG.E R5, desc[UR4][R6.64] ;  /* 0x0000000406057981 */ /* 0x000ea8000c1e1900 */
[----:B--2---:R-:W-:Y:S01]  /*01e0*/  STG.E desc[UR4][R2.64+0x8], R5 ;  /* 0x0000080502007986 */ /* 0x004fe2000c101904 */
[----:B------:R-:W-:Y:S05]  /*01f0*/  EXIT ;  /* 0x000000000000794d */ /* 0x000fea0003800000 */
.L_x_0:
[----:B------:R-:W-:-:S00]  /*0200*/  BRA `(.L_x_0) ;  /* 0xfffffffc00fc7947 */ /* 0x000fc0000383ffff */
[----:B------:R-:W-:-:S00]  /*0210*/  NOP ;  /* 0x0000000000007918 */ /* 0x000fc00000000000 */
        /* <DEDUP_REMOVED lines=14> */
.L_x_1:


//--------------------- .nv.shared.reserved.0     --------------------------
	.section	.nv.shared.reserved.0,"aw",@nobits
	.weak		__nv_reservedSMEM_offset_0_alias
	.size		__nv_reservedSMEM_offset_0_alias, 0, 64
	.other		__nv_reservedSMEM_offset_0_alias,@"STO_CUDA_RESERVED_SHARED STV_DEFAULT"
__nv_reservedSMEM_offset_0_alias:
	.zero		0
	.zero		64


//--------------------- .nv.constant0._Z37noise_transfer_surface_to_host_kernelPKiiS0_PKfPf --------------------------
	.section	.nv.constant0._Z37noise_transfer_surface_to_host_kernelPKiiS0_PKfPf,"a",@progbits
	.sectionflags	@""
	.align	4
.nv.constant0._Z37noise_transfer_surface_to_host_kernelPKiiS0_PKfPf:
	.zero		936


//--------------------- SYMBOLS --------------------------

	.type		.nv.reservedSmem.offset0,@object
	.size		.nv.reservedSmem.offset0,0x4
